	.headerflags	@"EF_CUDA_TEXMODE_UNIFIED EF_CUDA_64BIT_ADDRESS EF_CUDA_ACCELERATORS EF_CUDA_SM90 EF_CUDA_VIRTUAL_SM(EF_CUDA_SM90)"
	.elftype	@"ET_EXEC"


//--------------------- .nv.info                  --------------------------
	.section	.nv.info,"",@"SHT_CUDA_INFO"
	.align	4


	//----- nvinfo : EIATTR_REGCOUNT
	.align		4
        /*0000*/ 	.byte	0x04, 0x2f
        /*0002*/ 	.short	(.L_3 - .L_2)
	.align		4
.L_2:
        /*0004*/ 	.word	index@(triton_poi_fused__native_batch_norm_legit_no_training_relu_3)
        /*0008*/ 	.word	0x00000014


	//----- nvinfo : EIATTR_MIN_STACK_SIZE
	.align		4
.L_3:
        /*000c*/ 	.byte	0x04, 0x12
        /*000e*/ 	.short	(.L_5 - .L_4)
	.align		4
.L_4:
        /*0010*/ 	.word	index@(triton_poi_fused__native_batch_norm_legit_no_training_relu_3)
        /*0014*/ 	.word	0x00000000


	//----- nvinfo : EIATTR_FRAME_SIZE
	.align		4
.L_5:
        /*0018*/ 	.byte	0x04, 0x11
        /*001a*/ 	.short	(.L_7 - .L_6)
	.align		4
.L_6:
        /*001c*/ 	.word	index@(triton_poi_fused__native_batch_norm_legit_no_training_relu_3)
        /*0020*/ 	.word	0x00000000


	//----- nvinfo : EIATTR_MIN_STACK_SIZE
	.align		4
.L_7:
        /*0024*/ 	.byte	0x04, 0x12
        /*0026*/ 	.short	(.L_9 - .L_8)
	.align		4
.L_8:
        /*0028*/ 	.word	index@(triton_poi_fused__native_batch_norm_legit_no_training_relu_3)
        /*002c*/ 	.word	0x00000000
.L_9:


//--------------------- .nv.info.triton_poi_fused__native_batch_norm_legit_no_training_relu_3 --------------------------
	.section	.nv.info.triton_poi_fused__native_batch_norm_legit_no_training_relu_3,"",@"SHT_CUDA_INFO"
	.sectionflags	@""
	.align	4


	//----- nvinfo : EIATTR_CUDA_API_VERSION
	.align		4
        /*0000*/ 	.byte	0x04, 0x37
        /*0002*/ 	.short	(.L_11 - .L_10)
.L_10:
        /*0004*/ 	.word	0x0000007c


	//----- nvinfo : EIATTR_KPARAM_INFO
	.align		4
.L_11:
        /*0008*/ 	.byte	0x04, 0x17
        /*000a*/ 	.short	(.L_13 - .L_12)
.L_12:
        /*000c*/ 	.word	0x00000000
        /*0010*/ 	.short	0x0006
        /*0012*/ 	.short	0x0030
        /*0014*/ 	.byte	0x00, 0xf0, 0x11, 0x00


	//----- nvinfo : EIATTR_KPARAM_INFO
	.align		4
.L_13:
        /*0018*/ 	.byte	0x04, 0x17
        /*001a*/ 	.short	(.L_15 - .L_14)
.L_14:
        /*001c*/ 	.word	0x00000000
        /*0020*/ 	.short	0x0005
        /*0022*/ 	.short	0x0028
        /*0024*/ 	.byte	0x00, 0xf4, 0x21, 0x00


	//----- nvinfo : EIATTR_KPARAM_INFO
	.align		4
.L_15:
        /*0028*/ 	.byte	0x04, 0x17
        /*002a*/ 	.short	(.L_17 - .L_16)
.L_16:
        /*002c*/ 	.word	0x00000000
        /*0030*/ 	.short	0x0004
        /*0032*/ 	.short	0x0020
        /*0034*/ 	.byte	0x00, 0xf4, 0x21, 0x00


	//----- nvinfo : EIATTR_KPARAM_INFO
	.align		4
.L_17:
        /*0038*/ 	.byte	0x04, 0x17
        /*003a*/ 	.short	(.L_19 - .L_18)
.L_18:
        /*003c*/ 	.word	0x00000000
        /*0040*/ 	.short	0x0003
        /*0042*/ 	.short	0x0018
        /*0044*/ 	.byte	0x00, 0xf4, 0x21, 0x00


	//----- nvinfo : EIATTR_KPARAM_INFO
	.align		4
.L_19:
        /*0048*/ 	.byte	0x04, 0x17
        /*004a*/ 	.short	(.L_21 - .L_20)
.L_20:
        /*004c*/ 	.word	0x00000000
        /*0050*/ 	.short	0x0002
        /*0052*/ 	.short	0x0010
        /*0054*/ 	.byte	0x00, 0xf4, 0x21, 0x00


	//----- nvinfo : EIATTR_KPARAM_INFO
	.align		4
.L_21:
        /*0058*/ 	.byte	0x04, 0x17
        /*005a*/ 	.short	(.L_23 - .L_22)
.L_22:
        /*005c*/ 	.word	0x00000000
        /*0060*/ 	.short	0x0001
        /*0062*/ 	.short	0x0008
        /*0064*/ 	.byte	0x00, 0xf4, 0x21, 0x00


	//----- nvinfo : EIATTR_KPARAM_INFO
	.align		4
.L_23:
        /*0068*/ 	.byte	0x04, 0x17
        /*006a*/ 	.short	(.L_25 - .L_24)
.L_24:
        /*006c*/ 	.word	0x00000000
        /*0070*/ 	.short	0x0000
        /*0072*/ 	.short	0x0000
        /*0074*/ 	.byte	0x00, 0xf4, 0x21, 0x00


	//----- nvinfo : EIATTR_SPARSE_MMA_MASK
	.align		4
.L_25:
        /*0078*/ 	.byte	0x03, 0x50
        /*007a*/ 	.short	0x0000


	//----- nvinfo : EIATTR_MAXREG_COUNT
	.align		4
        /*007c*/ 	.byte	0x03, 0x1b
        /*007e*/ 	.short	0x00ff


	//----- nvinfo : EIATTR_EXIT_INSTR_OFFSETS
	.align		4
        /*0080*/ 	.byte	0x04, 0x1c
        /*0082*/ 	.short	(.L_27 - .L_26)


	//   ....[0]....
.L_26:
        /*0084*/ 	.word	0x00000330


	//   ....[1]....
        /*0088*/ 	.word	0x00000350


	//----- nvinfo : EIATTR_REQNTID
	.align		4
.L_27:
        /*008c*/ 	.byte	0x04, 0x10
        /*008e*/ 	.short	(.L_29 - .L_28)
.L_28:
        /*0090*/ 	.word	0x00000020
        /*0094*/ 	.word	0x00000001
        /*0098*/ 	.word	0x00000001


	//----- nvinfo : EIATTR_CBANK_PARAM_SIZE
	.align		4
.L_29:
        /*009c*/ 	.byte	0x03, 0x19
        /*009e*/ 	.short	0x0034


	//----- nvinfo : EIATTR_PARAM_CBANK
	.align		4
        /*00a0*/ 	.byte	0x04, 0x0a
        /*00a2*/ 	.short	(.L_31 - .L_30)
	.align		4
.L_30:
        /*00a4*/ 	.word	index@(.nv.constant0.triton_poi_fused__native_batch_norm_legit_no_training_relu_3)
        /*00a8*/ 	.short	0x0210
        /*00aa*/ 	.short	0x0034


	//----- nvinfo : EIATTR_SW_WAR
	.align		4
.L_31:
        /*00ac*/ 	.byte	0x04, 0x36
        /*00ae*/ 	.short	(.L_33 - .L_32)
.L_32:
        /*00b0*/ 	.word	0x00000008
.L_33:


//--------------------- .nv.callgraph             --------------------------
	.section	.nv.callgraph,"",@"SHT_CUDA_CALLGRAPH"
	.align	4
	.sectionentsize	8
	.align		4
        /*0000*/ 	.word	0x00000000
	.align		4
        /*0004*/ 	.word	0xffffffff
	.align		4
        /*0008*/ 	.word	0x00000000
	.align		4
        /*000c*/ 	.word	0xfffffffe
	.align		4
        /*0010*/ 	.word	0x00000000
	.align		4
        /*0014*/ 	.word	0xfffffffd
	.align		4
        /*0018*/ 	.word	0x00000000
	.align		4
        /*001c*/ 	.word	0xfffffffc


//--------------------- .nv.constant4             --------------------------
	.section	.nv.constant4,"a",@progbits
	.align	8
	.align		8
.nv.constant4:
        /*0000*/ 	.dword	_$_str
	.align		8
        /*0008*/ 	.dword	_$_str_$_2


//--------------------- .text.triton_poi_fused__native_batch_norm_legit_no_training_relu_3 --------------------------
	.section	.text.triton_poi_fused__native_batch_norm_legit_no_training_relu_3,"ax",@progbits
	.align	128
        .global         triton_poi_fused__native_batch_norm_legit_no_training_relu_3
        .type           triton_poi_fused__native_batch_norm_legit_no_training_relu_3,@function
        .size           triton_poi_fused__native_batch_norm_legit_no_training_relu_3,(.L_x_1 - triton_poi_fused__native_batch_norm_legit_no_training_relu_3)
        .other          triton_poi_fused__native_batch_norm_legit_no_training_relu_3,@"STO_CUDA_ENTRY STV_DEFAULT"
triton_poi_fused__native_batch_norm_legit_no_training_relu_3:
.text.triton_poi_fused__native_batch_norm_legit_no_training_relu_3:
[----:B------:R-:W0:Y:S01]  /*0000*/  LDC R1, c[0x0][0x28] ;  /* 0x00000a00ff017b82 */ /* 0x000e220000000800 */
[----:B------:R-:W1:Y:S07]  /*0010*/  S2R R0, SR_TID.X ;  /* 0x0000000000007919 */ /* 0x000e6e0000002100 */
[----:B------:R-:W2:Y:S01]  /*0020*/  LDC.64 R6, c[0x0][0x220] ;  /* 0x00008800ff067b82 */ /* 0x000ea20000000a00 */
[----:B------:R-:W-:Y:S01]  /*0030*/  HFMA2.MMA R12, -RZ, RZ, 0, 0 ;  /* 0x00000000ff0c7435 */ /* 0x000fe200000001ff */
[----:B------:R-:W-:Y:S01]  /*0040*/  ULDC.64 UR4, c[0x0][0x208] ;  /* 0x0000820000047ab9 */ /* 0x000fe20000000a00 */
[----:B------:R-:W3:Y:S05]  /*0050*/  S2R R13, SR_CTAID.X ;  /* 0x00000000000d7919 */ /* 0x000eea0000002500 */
[----:B------:R-:W4:Y:S08]  /*0060*/  LDC.64 R4, c[0x0][0x218] ;  /* 0x00008600ff047b82 */ /* 0x000f300000000a00 */
[----:B------:R-:W5:Y:S08]  /*0070*/  LDC.64 R8, c[0x0][0x228] ;  /* 0x00008a00ff087b82 */ /* 0x000f700000000a00 */
[----:B------:R-:W4:Y:S01]  /*0080*/  LDC.64 R10, c[0x0][0x230] ;  /* 0x00008c00ff0a7b82 */ /* 0x000f220000000a00 */
[----:B-1----:R-:W-:-:S02]  /*0090*/  LOP3.LUT R0, R0, 0x1f, RZ, 0xc0, !PT ;  /* 0x0000001f00007812 */ /* 0x002fc400078ec0ff */
[----:B---3--:R-:W-:-:S03]  /*00a0*/  SHF.R.S32.HI R2, RZ, 0x1a, R13 ;  /* 0x0000001aff027819 */ /* 0x008fc6000001140d */
[----:B------:R-:W-:Y:S01]  /*00b0*/  IMAD R13, R13, 0x20, R0 ;  /* 0x000000200d0d7824 */ /* 0x000fe200078e0200 */
[----:B------:R-:W-:-:S04]  /*00c0*/  SGXT R0, R2, 0x1 ;  /* 0x000000010200781a */ /* 0x000fc80000000200 */
[----:B------:R-:W-:Y:S02]  /*00d0*/  ISETP.GE.AND P0, PT, R13, 0x20, PT ;  /* 0x000000200d00780c */ /* 0x000fe40003f06270 */
[----:B------:R-:W-:-:S04]  /*00e0*/  LEA.HI R0, R0, R13, RZ, 0x2 ;  /* 0x0000000d00007211 */ /* 0x000fc800078f10ff */
[----:B------:R-:W-:-:S04]  /*00f0*/  SHF.R.S32.HI R3, RZ, 0x2, R0 ;  /* 0x00000002ff037819 */ /* 0x000fc80000011400 */
[----:B------:R-:W-:-:S04]  /*0100*/  LEA.HI R0, R0, R3, RZ, 0x1 ;  /* 0x0000000300007211 */ /* 0x000fc800078f08ff */
[----:B------:R-:W-:-:S05]  /*0110*/  LOP3.LUT R0, R0, 0xfffffffe, RZ, 0xc0, !PT ;  /* 0xfffffffe00007812 */ /* 0x000fca00078ec0ff */
[----:B------:R-:W-:Y:S02]  /*0120*/  IMAD.IADD R15, R3, 0x1, -R0 ;  /* 0x00000001030f7824 */ /* 0x000fe400078e0a00 */
[----:B------:R-:W1:Y:S02]  /*0130*/  LDC.64 R2, c[0x0][0x210] ;  /* 0x00008400ff027b82 */ /* 0x000e640000000a00 */
[----:B--2---:R-:W-:-:S05]  /*0140*/  IMAD.WIDE R6, R15, 0x4, R6 ;  /* 0x000000040f067825 */ /* 0x004fca00078e0206 */
[----:B------:R5:W2:Y:S01]  /*0150*/  @!P0 LDG.E.EL R12, desc[UR4][R6.64] ;  /* 0x00000004060c8981 */ /* 0x000aa2000c2e1900 */
[----:B------:R-:W-:Y:S01]  /*0160*/  IMAD.MOV.U32 R0, RZ, RZ, RZ ;  /* 0x000000ffff007224 */ /* 0x000fe200078e00ff */
[----:B------:R-:W-:Y:S01]  /*0170*/  MOV R17, RZ ;  /* 0x000000ff00117202 */ /* 0x000fe20000000f00 */
[----:B----4-:R-:W-:-:S05]  /*0180*/  IMAD.WIDE R4, R15, 0x4, R4 ;  /* 0x000000040f047825 */ /* 0x010fca00078e0204 */
[----:B------:R3:W4:Y:S01]  /*0190*/  @!P0 LDG.E.EL R17, desc[UR4][R4.64] ;  /* 0x0000000404118981 */ /* 0x000722000c2e1900 */
[----:B-----5:R-:W-:-:S04]  /*01a0*/  IMAD.WIDE R6, R15, 0x4, R8 ;  /* 0x000000040f067825 */ /* 0x020fc800078e0208 */
[----:B-1----:R-:W-:-:S04]  /*01b0*/  IMAD.WIDE R2, R13, 0x4, R2 ;  /* 0x000000040d027825 */ /* 0x002fc800078e0202 */
[----:B0-----:R-:W-:Y:S01]  /*01c0*/  IMAD.WIDE R8, R15, 0x4, R10 ;  /* 0x000000040f087825 */ /* 0x001fe200078e020a */
[----:B------:R0:W4:Y:S01]  /*01d0*/  @!P0 LDG.E R0, desc[UR4][R2.64] ;  /* 0x0000000402008981 */ /* 0x000122000c1e1900 */
[----:B------:R-:W-:-:S06]  /*01e0*/  CS2R R10, SRZ ;  /* 0x00000000000a7805 */ /* 0x000fcc000001ff00 */
[----:B------:R-:W5:Y:S01]  /*01f0*/  @!P0 LDG.E.EL R10, desc[UR4][R6.64] ;  /* 0x00000004060a8981 */ /* 0x000f62000c2e1900 */
[----:B---3--:R-:W-:Y:S01]  /*0200*/  HFMA2.MMA R5, -RZ, RZ, 1.625, 0 ;  /* 0x3e800000ff057435 */ /* 0x008fe200000001ff */
[----:B0-----:R-:W0:Y:S02]  /*0210*/  LDC.64 R2, c[0x0][0x238] ;  /* 0x00008e00ff027b82 */ /* 0x001e240000000a00 */
[----:B------:R-:W5:Y:S01]  /*0220*/  @!P0 LDG.E.EL R11, desc[UR4][R8.64] ;  /* 0x00000004080b8981 */ /* 0x000f62000c2e1900 */
[----:B0-----:R-:W-:-:S04]  /*0230*/  IMAD.WIDE R2, R13, 0x4, R2 ;  /* 0x000000040d027825 */ /* 0x001fc800078e0202 */
[----:B--2---:R-:W-:-:S04]  /*0240*/  FADD R12, R12, 9.9999997473787516356e-06 ;  /* 0x3727c5ac0c0c7421 */ /* 0x004fc80000000000 */
[----:B------:R-:W0:Y:S02]  /*0250*/  MUFU.SQRT R14, R12 ;  /* 0x0000000c000e7308 */ /* 0x000e240000002000 */
[C---:B0-----:R-:W-:Y:S02]  /*0260*/  FSETP.GT.AND P1, PT, R14.reuse, 8.50705917302346158658e+37, PT ;  /* 0x7e8000000e00780b */ /* 0x041fe40003f24000 */
[----:B------:R-:W-:-:S11]  /*0270*/  FSETP.GEU.AND P2, PT, R14, 1.175494350822287508e-38, PT ;  /* 0x008000000e00780b */ /* 0x000fd60003f4e000 */
[----:B------:R-:W-:-:S04]  /*0280*/  @P1 FMUL R14, R14, 0.25 ;  /* 0x3e8000000e0e1820 */ /* 0x000fc80000400000 */
[----:B------:R-:W-:-:S06]  /*0290*/  @!P2 FMUL R14, R14, 16777216 ;  /* 0x4b8000000e0ea820 */ /* 0x000fcc0000400000 */
[----:B------:R-:W0:Y:S01]  /*02a0*/  MUFU.RCP R14, R14 ;  /* 0x0000000e000e7308 */ /* 0x000e220000001000 */
[----:B------:R-:W-:Y:S01]  /*02b0*/  FSEL R5, R5, 1, P1 ;  /* 0x3f80000005057808 */ /* 0x000fe20000800000 */
[----:B----4-:R-:W-:-:S04]  /*02c0*/  FADD R0, -R17, R0 ;  /* 0x0000000011007221 */ /* 0x010fc80000000100 */
[----:B------:R-:W-:-:S04]  /*02d0*/  @!P2 FMUL R5, R5, 16777216 ;  /* 0x4b8000000505a820 */ /* 0x000fc80000400000 */
[----:B0-----:R-:W-:-:S04]  /*02e0*/  FMUL R5, R14, R5 ;  /* 0x000000050e057220 */ /* 0x001fc80000400000 */
[----:B------:R-:W-:-:S04]  /*02f0*/  FMUL R0, R0, R5 ;  /* 0x0000000500007220 */ /* 0x000fc80000400000 */
[----:B-----5:R-:W-:-:S05]  /*0300*/  FFMA R0, R0, R10, R11 ;  /* 0x0000000a00007223 */ /* 0x020fca000000000b */
[----:B------:R-:W-:-:S04]  /*0310*/  FSETP.GEU.AND P1, PT, R0, RZ, PT ;  /* 0x000000ff0000720b */ /* 0x000fc80003f2e000 */
[----:B------:R-:W-:Y:S01]  /*0320*/  FSEL R5, R0, RZ, P1 ;  /* 0x000000ff00057208 */ /* 0x000fe20000800000 */
[----:B------:R-:W-:Y:S08]  /*0330*/  @P0 EXIT ;  /* 0x000000000000094d */ /* 0x000ff00003800000 */
[----:B------:R-:W-:Y:S01]  /*0340*/  STG.E desc[UR4][R2.64], R5 ;  /* 0x0000000502007986 */ /* 0x000fe2000c101904 */
[----:B------:R-:W-:Y:S05]  /*0350*/  EXIT ;  /* 0x000000000000794d */ /* 0x000fea0003800000 */
.L_x_0:
[----:B------:R-:W-:-:S00]  /*0360*/  BRA `(.L_x_0) ;  /* 0xfffffffc00fc7947 */ /* 0x000fc0000383ffff */
[----:B------:R-:W-:-:S00]  /*0370*/  NOP ;  /* 0x0000000000007918 */ /* 0x000fc00000000000 */
        /* <DEDUP_REMOVED lines=8> */
.L_x_1:


//--------------------- .nv.global.init           --------------------------
	.section	.nv.global.init,"aw",@progbits
.nv.global.init:
	.type		_$_str,@object
	.size		_$_str,(_$_str_$_2 - _$_str)
_$_str:
        /*0000*/ 	.byte	0x5f, 0x5f, 0x43, 0x55, 0x44, 0x41, 0x5f, 0x46, 0x54, 0x5a, 0x00
	.type		_$_str_$_2,@object
	.size		_$_str_$_2,(.L_1 - _$_str_$_2)
_$_str_$_2:
        /*000b*/ 	.byte	0x5f, 0x5f, 0x43, 0x55, 0x44, 0x41, 0x5f, 0x50, 0x52, 0x45, 0x43, 0x5f, 0x53, 0x51, 0x52, 0x54
        /*001b*/ 	.byte	0x00
.L_1:


//--------------------- .nv.constant0.triton_poi_fused__native_batch_norm_legit_no_training_relu_3 --------------------------
	.section	.nv.constant0.triton_poi_fused__native_batch_norm_legit_no_training_relu_3,"a",@progbits
	.sectionflags	@""
	.align	4
.nv.constant0.triton_poi_fused__native_batch_norm_legit_no_training_relu_3:
	.zero		580
